//
// Generated by NVIDIA NVVM Compiler
//
// Compiler Build ID: CL-36424714
// Cuda compilation tools, release 13.0, V13.0.88
// Based on NVVM 20.0.0
//

.version 9.0
.target sm_100
.address_size 64


.entry _ZN36_GLOBAL__N__46525f6a_4_k_cu_0d7480c416histogram_kernelEPKjmmPy(
	.param .u64 .ptr .align 1 _ZN36_GLOBAL__N__46525f6a_4_k_cu_0d7480c416histogram_kernelEPKjmmPy_param_0,
	.param .u64 _ZN36_GLOBAL__N__46525f6a_4_k_cu_0d7480c416histogram_kernelEPKjmmPy_param_1,
	.param .u64 _ZN36_GLOBAL__N__46525f6a_4_k_cu_0d7480c416histogram_kernelEPKjmmPy_param_2,
	.param .u64 .ptr .align 1 _ZN36_GLOBAL__N__46525f6a_4_k_cu_0d7480c416histogram_kernelEPKjmmPy_param_3
)
{
	.reg .pred 	%p<4>;
	.reg .b32 	%r<7>;
	.reg .b64 	%rd<18>;

	ld.param.u64 	%rd8, [_ZN36_GLOBAL__N__46525f6a_4_k_cu_0d7480c416histogram_kernelEPKjmmPy_param_0];
	ld.param.u64 	%rd9, [_ZN36_GLOBAL__N__46525f6a_4_k_cu_0d7480c416histogram_kernelEPKjmmPy_param_1];
	ld.param.u64 	%rd10, [_ZN36_GLOBAL__N__46525f6a_4_k_cu_0d7480c416histogram_kernelEPKjmmPy_param_2];
	ld.param.u64 	%rd11, [_ZN36_GLOBAL__N__46525f6a_4_k_cu_0d7480c416histogram_kernelEPKjmmPy_param_3];
	mov.u32 	%r2, %ctaid.x;
	mov.u32 	%r3, %ntid.x;
	mov.u32 	%r4, %tid.x;
	mad.lo.s32 	%r5, %r2, %r3, %r4;
	cvt.u64.u32 	%rd17, %r5;
	mov.u32 	%r6, %nctaid.x;
	mul.lo.s32 	%r1, %r3, %r6;
	setp.le.u64 	%p1, %rd9, %rd17;
	@%p1 bra 	$L__BB0_5;
	cvt.u64.u32 	%rd2, %r1;
	cvta.to.global.u64 	%rd3, %rd8;
	cvta.to.global.u64 	%rd4, %rd11;
$L__BB0_2:
	shl.b64 	%rd12, %rd17, 2;
	add.s64 	%rd13, %rd3, %rd12;
	ld.global.u32 	%rd6, [%rd13];
	setp.le.u64 	%p2, %rd10, %rd6;
	@%p2 bra 	$L__BB0_4;
	shl.b64 	%rd14, %rd6, 3;
	add.s64 	%rd15, %rd4, %rd14;
	atom.global.add.u64 	%rd16, [%rd15], 1;
$L__BB0_4:
	add.s64 	%rd17, %rd17, %rd2;
	setp.lt.u64 	%p3, %rd17, %rd9;
	@%p3 bra 	$L__BB0_2;
$L__BB0_5:
	ret;

}


// ===== COMPILED SASS (sm_100) =====

	.target	sm_100

	.elftype	@"ET_EXEC"


//--------------------- .note.nv.tkinfo           --------------------------
	.section	.note.nv.tkinfo,"",@"SHT_NOTE"
	.sectionflags	@"SHF_NOTE_NV_TKINFO"
	.tkinfo
        /*0018*/ 	.word	0x00000002
        /*0030*/ 	.string	""
        /*0030*/ 	.string	"ptxas"
        /*0030*/ 	.string	"Cuda compilation tools, release 13.0, V13.0.88"
        /*0030*/ 	.string	"Build cuda_13.0.r13.0/compiler.36424714_0"
        /*0030*/ 	.string	"-arch sm_100 -m 64 "



//--------------------- .note.nv.cuinfo           --------------------------
	.section	.note.nv.cuinfo,"",@"SHT_NOTE"
	.sectionflags	@"SHF_NOTE_NV_CUINFO"
        /*0018*/ 	.short	0x0002
        /*001a*/ 	.short	0x0064
        /*001c*/ 	.short	0x0082
	.zero		2


//--------------------- .nv.info                  --------------------------
	.section	.nv.info,"",@"SHT_CUDA_INFO"
	.align	4


	//----- nvinfo : EIATTR_REGCOUNT
	.align		4
        /*0000*/ 	.byte	0x04, 0x2f
        /*0002*/ 	.short	(.L_1 - .L_0)
	.align		4
.L_0:
        /*0004*/ 	.word	index@(_ZN36_GLOBAL__N__46525f6a_4_k_cu_0d7480c416histogram_kernelEPKjmmPy)
        /*0008*/ 	.word	0x0000000a


	//----- nvinfo : EIATTR_FRAME_SIZE
	.align		4
.L_1:
        /*000c*/ 	.byte	0x04, 0x11
        /*000e*/ 	.short	(.L_3 - .L_2)
	.align		4
.L_2:
        /*0010*/ 	.word	index@(_ZN36_GLOBAL__N__46525f6a_4_k_cu_0d7480c416histogram_kernelEPKjmmPy)
        /*0014*/ 	.word	0x00000000


	//----- nvinfo : EIATTR_MIN_STACK_SIZE
	.align		4
.L_3:
        /*0018*/ 	.byte	0x04, 0x12
        /*001a*/ 	.short	(.L_5 - .L_4)
	.align		4
.L_4:
        /*001c*/ 	.word	index@(_ZN36_GLOBAL__N__46525f6a_4_k_cu_0d7480c416histogram_kernelEPKjmmPy)
        /*0020*/ 	.word	0x00000000
.L_5:


//--------------------- .nv.compat                --------------------------
	.section	.nv.compat,"",@"SHT_CUDA_COMPAT_INFO"
	.align	4
        /*0000*/ 	.byte	0x02, 0x09, 0x00, 0x00, 0x02, 0x02, 0x01, 0x00, 0x02, 0x05, 0x05, 0x00, 0x03, 0x07, 0x01, 0x01
        /*0010*/ 	.byte	0x02, 0x03, 0x00, 0x00, 0x02, 0x06, 0x01, 0x00, 0x04, 0x0b, 0x08, 0x00, 0x09, 0x00, 0x00, 0x00
        /*0020*/ 	.byte	0x00, 0x00, 0x00, 0x00


//--------------------- .nv.info._ZN36_GLOBAL__N__46525f6a_4_k_cu_0d7480c416histogram_kernelEPKjmmPy --------------------------
	.section	.nv.info._ZN36_GLOBAL__N__46525f6a_4_k_cu_0d7480c416histogram_kernelEPKjmmPy,"",@"SHT_CUDA_INFO"
	.sectionflags	@""
	.align	4


	//----- nvinfo : EIATTR_CUDA_API_VERSION
	.align		4
        /*0000*/ 	.byte	0x04, 0x37
        /*0002*/ 	.short	(.L_7 - .L_6)
.L_6:
        /*0004*/ 	.word	0x00000082


	//----- nvinfo : EIATTR_KPARAM_INFO
	.align		4
.L_7:
        /*0008*/ 	.byte	0x04, 0x17
        /*000a*/ 	.short	(.L_9 - .L_8)
.L_8:
        /*000c*/ 	.word	0x00000000
        /*0010*/ 	.short	0x0003
        /*0012*/ 	.short	0x0018
        /*0014*/ 	.byte	0x00, 0xf5, 0x21, 0x00


	//----- nvinfo : EIATTR_KPARAM_INFO
	.align		4
.L_9:
        /*0018*/ 	.byte	0x04, 0x17
        /*001a*/ 	.short	(.L_11 - .L_10)
.L_10:
        /*001c*/ 	.word	0x00000000
        /*0020*/ 	.short	0x0002
        /*0022*/ 	.short	0x0010
        /*0024*/ 	.byte	0x00, 0xf0, 0x21, 0x00


	//----- nvinfo : EIATTR_KPARAM_INFO
	.align		4
.L_11:
        /*0028*/ 	.byte	0x04, 0x17
        /*002a*/ 	.short	(.L_13 - .L_12)
.L_12:
        /*002c*/ 	.word	0x00000000
        /*0030*/ 	.short	0x0001
        /*0032*/ 	.short	0x0008
        /*0034*/ 	.byte	0x00, 0xf0, 0x21, 0x00


	//----- nvinfo : EIATTR_KPARAM_INFO
	.align		4
.L_13:
        /*0038*/ 	.byte	0x04, 0x17
        /*003a*/ 	.short	(.L_15 - .L_14)
.L_14:
        /*003c*/ 	.word	0x00000000
        /*0040*/ 	.short	0x0000
        /*0042*/ 	.short	0x0000
        /*0044*/ 	.byte	0x00, 0xf5, 0x21, 0x00


	//----- nvinfo : EIATTR_SPARSE_MMA_MASK
	.align		4
.L_15:
        /*0048*/ 	.byte	0x03, 0x50
        /*004a*/ 	.short	0x0000


	//----- nvinfo : EIATTR_MAXREG_COUNT
	.align		4
        /*004c*/ 	.byte	0x03, 0x1b
        /*004e*/ 	.short	0x00ff


	//----- nvinfo : EIATTR_MERCURY_ISA_VERSION
	.align		4
        /*0050*/ 	.byte	0x03, 0x5f
        /*0052*/ 	.short	0x0101


	//----- nvinfo : EIATTR_VRC_CTA_INIT_COUNT
	.align		4
        /*0054*/ 	.byte	0x02, 0x4a
	.zero		1
	.zero		1


	//----- nvinfo : EIATTR_EXIT_INSTR_OFFSETS
	.align		4
        /*0058*/ 	.byte	0x04, 0x1c
        /*005a*/ 	.short	(.L_17 - .L_16)


	//   ....[0]....
.L_16:
        /*005c*/ 	.word	0x000000a0


	//   ....[1]....
        /*0060*/ 	.word	0x00000220


	//----- nvinfo : EIATTR_CRS_STACK_SIZE
	.align		4
.L_17:
        /*0064*/ 	.byte	0x04, 0x1e
        /*0066*/ 	.short	(.L_19 - .L_18)
.L_18:
        /*0068*/ 	.word	0x00000000


	//----- nvinfo : EIATTR_CBANK_PARAM_SIZE
	.align		4
.L_19:
        /*006c*/ 	.byte	0x03, 0x19
        /*006e*/ 	.short	0x0020


	//----- nvinfo : EIATTR_PARAM_CBANK
	.align		4
        /*0070*/ 	.byte	0x04, 0x0a
        /*0072*/ 	.short	(.L_21 - .L_20)
	.align		4
.L_20:
        /*0074*/ 	.word	index@(.nv.constant0._ZN36_GLOBAL__N__46525f6a_4_k_cu_0d7480c416histogram_kernelEPKjmmPy)
        /*0078*/ 	.short	0x0380
        /*007a*/ 	.short	0x0020


	//----- nvinfo : EIATTR_SW_WAR
	.align		4
.L_21:
        /*007c*/ 	.byte	0x04, 0x36
        /*007e*/ 	.short	(.L_23 - .L_22)
.L_22:
        /*0080*/ 	.word	0x00000008
.L_23:


//--------------------- .nv.callgraph             --------------------------
	.section	.nv.callgraph,"",@"SHT_CUDA_CALLGRAPH"
	.align	4
	.sectionentsize	8
	.align		4
        /*0000*/ 	.word	0x00000000
	.align		4
        /*0004*/ 	.word	0xffffffff
	.align		4
        /*0008*/ 	.word	0x00000000
	.align		4
        /*000c*/ 	.word	0xfffffffe
	.align		4
        /*0010*/ 	.word	0x00000000
	.align		4
        /*0014*/ 	.word	0xfffffffd
	.align		4
        /*0018*/ 	.word	0x00000000
	.align		4
        /*001c*/ 	.word	0xfffffffc


//--------------------- .text._ZN36_GLOBAL__N__46525f6a_4_k_cu_0d7480c416histogram_kernelEPKjmmPy --------------------------
	.section	.text._ZN36_GLOBAL__N__46525f6a_4_k_cu_0d7480c416histogram_kernelEPKjmmPy,"ax",@progbits
	.align	128
.text._ZN36_GLOBAL__N__46525f6a_4_k_cu_0d7480c416histogram_kernelEPKjmmPy:
        .type           _ZN36_GLOBAL__N__46525f6a_4_k_cu_0d7480c416histogram_kernelEPKjmmPy,@function
        .size           _ZN36_GLOBAL__N__46525f6a_4_k_cu_0d7480c416histogram_kernelEPKjmmPy,(.L_x_4 - _ZN36_GLOBAL__N__46525f6a_4_k_cu_0d7480c416histogram_kernelEPKjmmPy)
        .other          _ZN36_GLOBAL__N__46525f6a_4_k_cu_0d7480c416histogram_kernelEPKjmmPy,@"STO_CUDA_ENTRY STV_DEFAULT"
_ZN36_GLOBAL__N__46525f6a_4_k_cu_0d7480c416histogram_kernelEPKjmmPy:
[----:B------:R-:W-:Y:S01]  /*0000*/  LDC R1, c[0x0][0x37c] ;  /* 0x0000df00ff017b82 */ /* 0x000fe20000000800 */
[----:B------:R-:W0:Y:S07]  /*0010*/  S2R R3, SR_TID.X ;  /* 0x0000000000037919 */ /* 0x000e2e0000002100 */
[----:B------:R-:W0:Y:S01]  /*0020*/  S2UR UR4, SR_CTAID.X ;  /* 0x00000000000479c3 */ /* 0x000e220000002500 */
[----:B------:R-:W1:Y:S07]  /*0030*/  LDCU.64 UR6, c[0x0][0x388] ;  /* 0x00007100ff0677ac */ /* 0x000e6e0008000a00 */
[----:B------:R-:W0:Y:S01]  /*0040*/  LDC R6, c[0x0][0x360] ;  /* 0x0000d800ff067b82 */ /* 0x000e220000000800 */
[----:B------:R-:W2:Y:S01]  /*0050*/  LDCU UR5, c[0x0][0x370] ;  /* 0x00006e00ff0577ac */ /* 0x000ea20008000800 */
[----:B0-----:R-:W-:-:S02]  /*0060*/  IMAD R0, R6, UR4, R3 ;  /* 0x0000000406007c24 */ /* 0x001fc4000f8e0203 */
[----:B--2---:R-:W-:-:S03]  /*0070*/  IMAD R6, R6, UR5, RZ ;  /* 0x0000000506067c24 */ /* 0x004fc6000f8e02ff */
[----:B-1----:R-:W-:-:S04]  /*0080*/  ISETP.GE.U32.AND P0, PT, R0, UR6, PT ;  /* 0x0000000600007c0c */ /* 0x002fc8000bf06070 */
[----:B------:R-:W-:-:S13]  /*0090*/  ISETP.GE.U32.AND.EX P0, PT, RZ, UR7, PT, P0 ;  /* 0x00000007ff007c0c */ /* 0x000fda000bf06100 */
[----:B------:R-:W-:Y:S05]  /*00a0*/  @P0 EXIT ;  /* 0x000000000000094d */ /* 0x000fea0003800000 */
[----:B------:R-:W-:Y:S01]  /*00b0*/  IMAD.MOV.U32 R7, RZ, RZ, RZ ;  /* 0x000000ffff077224 */ /* 0x000fe200078e00ff */
[----:B------:R-:W0:Y:S01]  /*00c0*/  LDCU.64 UR4, c[0x0][0x358] ;  /* 0x00006b00ff0477ac */ /* 0x000e220008000a00 */
[----:B------:R-:W1:Y:S01]  /*00d0*/  LDCU.64 UR6, c[0x0][0x390] ;  /* 0x00007200ff0677ac */ /* 0x000e620008000a00 */
[----:B------:R-:W2:Y:S01]  /*00e0*/  LDCU.64 UR12, c[0x0][0x398] ;  /* 0x00007300ff0c77ac */ /* 0x000ea20008000a00 */
[----:B------:R-:W3:Y:S03]  /*00f0*/  LDCU.128 UR8, c[0x0][0x380] ;  /* 0x00007000ff0877ac */ /* 0x000ee60008000c00 */
.L_x_2:
[----:B0--3--:R-:W-:-:S04]  /*0100*/  LEA R2, P0, R0, UR8, 0x2 ;  /* 0x0000000800027c11 */ /* 0x009fc8000f8010ff */
[----:B------:R-:W-:-:S06]  /*0110*/  LEA.HI.X R3, R0, UR9, R7, 0x2, P0 ;  /* 0x0000000900037c11 */ /* 0x000fcc00080f1407 */
[----:B0-----:R-:W1:Y:S01]  /*0120*/  LDG.E R3, desc[UR4][R2.64] ;  /* 0x0000000402037981 */ /* 0x001e62000c1e1900 */
[----:B------:R-:W-:Y:S01]  /*0130*/  IADD3 R0, P0, PT, R6, R0, RZ ;  /* 0x0000000006007210 */ /* 0x000fe20007f1e0ff */
[----:B------:R-:W-:Y:S03]  /*0140*/  BSSY.RECONVERGENT B0, `(.L_x_0) ;  /* 0x000000c000007945 */ /* 0x000fe60003800200 */
[----:B------:R-:W-:Y:S01]  /*0150*/  ISETP.GE.U32.AND P1, PT, R0, UR10, PT ;  /* 0x0000000a00007c0c */ /* 0x000fe2000bf26070 */
[----:B------:R-:W-:-:S05]  /*0160*/  IMAD.X R7, RZ, RZ, R7, P0 ;  /* 0x000000ffff077224 */ /* 0x000fca00000e0607 */
[----:B------:R-:W-:Y:S02]  /*0170*/  ISETP.GE.U32.AND.EX P1, PT, R7, UR11, PT, P1 ;  /* 0x0000000b07007c0c */ /* 0x000fe4000bf26110 */
[----:B-1----:R-:W-:-:S04]  /*0180*/  ISETP.GE.U32.AND P0, PT, R3, UR6, PT ;  /* 0x0000000603007c0c */ /* 0x002fc8000bf06070 */
[----:B------:R-:W-:-:S13]  /*0190*/  ISETP.GE.U32.AND.EX P0, PT, RZ, UR7, PT, P0 ;  /* 0x00000007ff007c0c */ /* 0x000fda000bf06100 */
[----:B------:R-:W-:Y:S05]  /*01a0*/  @P0 BRA `(.L_x_1) ;  /* 0x0000000000140947 */ /* 0x000fea0003800000 */
[C---:B--2---:R-:W-:Y:S01]  /*01b0*/  LEA R2, P0, R3.reuse, UR12, 0x3 ;  /* 0x0000000c03027c11 */ /* 0x044fe2000f8018ff */
[----:B------:R-:W-:Y:S02]  /*01c0*/  IMAD.MOV.U32 R4, RZ, RZ, 0x1 ;  /* 0x00000001ff047424 */ /* 0x000fe400078e00ff */
[----:B------:R-:W-:Y:S01]  /*01d0*/  IMAD.MOV.U32 R5, RZ, RZ, 0x0 ;  /* 0x00000000ff057424 */ /* 0x000fe200078e00ff */
[----:B------:R-:W-:-:S05]  /*01e0*/  LEA.HI.X R3, R3, UR13, RZ, 0x3, P0 ;  /* 0x0000000d03037c11 */ /* 0x000fca00080f1cff */
[----:B------:R0:W-:Y:S04]  /*01f0*/  REDG.E.ADD.64.STRONG.GPU desc[UR4][R2.64], R4 ;  /* 0x000000040200798e */ /* 0x0001e8000c12e504 */
.L_x_1:
[----:B--2---:R-:W-:Y:S05]  /*0200*/  BSYNC.RECONVERGENT B0 ;  /* 0x0000000000007941 */ /* 0x004fea0003800200 */
.L_x_0:
[----:B------:R-:W-:Y:S05]  /*0210*/  @!P1 BRA `(.L_x_2) ;  /* 0xfffffffc00b89947 */ /* 0x000fea000383ffff */
[----:B------:R-:W-:Y:S05]  /*0220*/  EXIT ;  /* 0x000000000000794d */ /* 0x000fea0003800000 */
.L_x_3:
[----:B------:R-:W-:-:S00]  /*0230*/  BRA `(.L_x_3) ;  /* 0xfffffffc00fc7947 */ /* 0x000fc0000383ffff */
[----:B------:R-:W-:-:S00]  /*0240*/  NOP ;  /* 0x0000000000007918 */ /* 0x000fc00000000000 */
        /* <DEDUP_REMOVED lines=11> */
.L_x_4:


//--------------------- .nv.shared.reserved.0     --------------------------
	.section	.nv.shared.reserved.0,"aw",@nobits
	.weak		__nv_reservedSMEM_offset_0_alias
	.size		__nv_reservedSMEM_offset_0_alias, 0, 64
	.other		__nv_reservedSMEM_offset_0_alias,@"STO_CUDA_RESERVED_SHARED STV_DEFAULT"
__nv_reservedSMEM_offset_0_alias:
	.zero		0
	.zero		64


//--------------------- .nv.constant0._ZN36_GLOBAL__N__46525f6a_4_k_cu_0d7480c416histogram_kernelEPKjmmPy --------------------------
	.section	.nv.constant0._ZN36_GLOBAL__N__46525f6a_4_k_cu_0d7480c416histogram_kernelEPKjmmPy,"a",@progbits
	.sectionflags	@""
	.align	4
.nv.constant0._ZN36_GLOBAL__N__46525f6a_4_k_cu_0d7480c416histogram_kernelEPKjmmPy:
	.zero		928


//--------------------- SYMBOLS --------------------------

	.type		.nv.reservedSmem.offset0,@object
	.size		.nv.reservedSmem.offset0,0x4
